	.headerflags	@"EF_CUDA_TEXMODE_UNIFIED EF_CUDA_64BIT_ADDRESS EF_CUDA_ACCELERATORS EF_CUDA_SM90 EF_CUDA_VIRTUAL_SM(EF_CUDA_SM90)"
	.elftype	@"ET_EXEC"


//--------------------- .nv.info                  --------------------------
	.section	.nv.info,"",@"SHT_CUDA_INFO"
	.align	4


	//----- nvinfo : EIATTR_REGCOUNT
	.align		4
        /*0000*/ 	.byte	0x04, 0x2f
        /*0002*/ 	.short	(.L_3 - .L_2)
	.align		4
.L_2:
        /*0004*/ 	.word	index@(triton_poi_fused__native_batch_norm_legit_no_training_add_convolution_relu_5)
        /*0008*/ 	.word	0x00000020


	//----- nvinfo : EIATTR_MIN_STACK_SIZE
	.align		4
.L_3:
        /*000c*/ 	.byte	0x04, 0x12
        /*000e*/ 	.short	(.L_5 - .L_4)
	.align		4
.L_4:
        /*0010*/ 	.word	index@(triton_poi_fused__native_batch_norm_legit_no_training_add_convolution_relu_5)
        /*0014*/ 	.word	0x00000000


	//----- nvinfo : EIATTR_FRAME_SIZE
	.align		4
.L_5:
        /*0018*/ 	.byte	0x04, 0x11
        /*001a*/ 	.short	(.L_7 - .L_6)
	.align		4
.L_6:
        /*001c*/ 	.word	index@(triton_poi_fused__native_batch_norm_legit_no_training_add_convolution_relu_5)
        /*0020*/ 	.word	0x00000000


	//----- nvinfo : EIATTR_MIN_STACK_SIZE
	.align		4
.L_7:
        /*0024*/ 	.byte	0x04, 0x12
        /*0026*/ 	.short	(.L_9 - .L_8)
	.align		4
.L_8:
        /*0028*/ 	.word	index@(triton_poi_fused__native_batch_norm_legit_no_training_add_convolution_relu_5)
        /*002c*/ 	.word	0x00000000
.L_9:


//--------------------- .nv.info.triton_poi_fused__native_batch_norm_legit_no_training_add_convolution_relu_5 --------------------------
	.section	.nv.info.triton_poi_fused__native_batch_norm_legit_no_training_add_convolution_relu_5,"",@"SHT_CUDA_INFO"
	.sectionflags	@""
	.align	4


	//----- nvinfo : EIATTR_CUDA_API_VERSION
	.align		4
        /*0000*/ 	.byte	0x04, 0x37
        /*0002*/ 	.short	(.L_11 - .L_10)
.L_10:
        /*0004*/ 	.word	0x0000007c


	//----- nvinfo : EIATTR_KPARAM_INFO
	.align		4
.L_11:
        /*0008*/ 	.byte	0x04, 0x17
        /*000a*/ 	.short	(.L_13 - .L_12)
.L_12:
        /*000c*/ 	.word	0x00000000
        /*0010*/ 	.short	0x000c
        /*0012*/ 	.short	0x0060
        /*0014*/ 	.byte	0x00, 0xf0, 0x11, 0x00


	//----- nvinfo : EIATTR_KPARAM_INFO
	.align		4
.L_13:
        /*0018*/ 	.byte	0x04, 0x17
        /*001a*/ 	.short	(.L_15 - .L_14)
.L_14:
        /*001c*/ 	.word	0x00000000
        /*0020*/ 	.short	0x000b
        /*0022*/ 	.short	0x0058
        /*0024*/ 	.byte	0x00, 0xf4, 0x21, 0x00


	//----- nvinfo : EIATTR_KPARAM_INFO
	.align		4
.L_15:
        /*0028*/ 	.byte	0x04, 0x17
        /*002a*/ 	.short	(.L_17 - .L_16)
.L_16:
        /*002c*/ 	.word	0x00000000
        /*0030*/ 	.short	0x000a
        /*0032*/ 	.short	0x0050
        /*0034*/ 	.byte	0x00, 0xf4, 0x21, 0x00


	//----- nvinfo : EIATTR_KPARAM_INFO
	.align		4
.L_17:
        /*0038*/ 	.byte	0x04, 0x17
        /*003a*/ 	.short	(.L_19 - .L_18)
.L_18:
        /*003c*/ 	.word	0x00000000
        /*0040*/ 	.short	0x0009
        /*0042*/ 	.short	0x0048
        /*0044*/ 	.byte	0x00, 0xf4, 0x21, 0x00


	//----- nvinfo : EIATTR_KPARAM_INFO
	.align		4
.L_19:
        /*0048*/ 	.byte	0x04, 0x17
        /*004a*/ 	.short	(.L_21 - .L_20)
.L_20:
        /*004c*/ 	.word	0x00000000
        /*0050*/ 	.short	0x0008
        /*0052*/ 	.short	0x0040
        /*0054*/ 	.byte	0x00, 0xf4, 0x21, 0x00


	//----- nvinfo : EIATTR_KPARAM_INFO
	.align		4
.L_21:
        /*0058*/ 	.byte	0x04, 0x17
        /*005a*/ 	.short	(.L_23 - .L_22)
.L_22:
        /*005c*/ 	.word	0x00000000
        /*0060*/ 	.short	0x0007
        /*0062*/ 	.short	0x0038
        /*0064*/ 	.byte	0x00, 0xf4, 0x21, 0x00


	//----- nvinfo : EIATTR_KPARAM_INFO
	.align		4
.L_23:
        /*0068*/ 	.byte	0x04, 0x17
        /*006a*/ 	.short	(.L_25 - .L_24)
.L_24:
        /*006c*/ 	.word	0x00000000
        /*0070*/ 	.short	0x0006
        /*0072*/ 	.short	0x0030
        /*0074*/ 	.byte	0x00, 0xf4, 0x21, 0x00


	//----- nvinfo : EIATTR_KPARAM_INFO
	.align		4
.L_25:
        /*0078*/ 	.byte	0x04, 0x17
        /*007a*/ 	.short	(.L_27 - .L_26)
.L_26:
        /*007c*/ 	.word	0x00000000
        /*0080*/ 	.short	0x0005
        /*0082*/ 	.short	0x0028
        /*0084*/ 	.byte	0x00, 0xf4, 0x21, 0x00


	//----- nvinfo : EIATTR_KPARAM_INFO
	.align		4
.L_27:
        /*0088*/ 	.byte	0x04, 0x17
        /*008a*/ 	.short	(.L_29 - .L_28)
.L_28:
        /*008c*/ 	.word	0x00000000
        /*0090*/ 	.short	0x0004
        /*0092*/ 	.short	0x0020
        /*0094*/ 	.byte	0x00, 0xf4, 0x21, 0x00


	//----- nvinfo : EIATTR_KPARAM_INFO
	.align		4
.L_29:
        /*0098*/ 	.byte	0x04, 0x17
        /*009a*/ 	.short	(.L_31 - .L_30)
.L_30:
        /*009c*/ 	.word	0x00000000
        /*00a0*/ 	.short	0x0003
        /*00a2*/ 	.short	0x0018
        /*00a4*/ 	.byte	0x00, 0xf4, 0x21, 0x00


	//----- nvinfo : EIATTR_KPARAM_INFO
	.align		4
.L_31:
        /*00a8*/ 	.byte	0x04, 0x17
        /*00aa*/ 	.short	(.L_33 - .L_32)
.L_32:
        /*00ac*/ 	.word	0x00000000
        /*00b0*/ 	.short	0x0002
        /*00b2*/ 	.short	0x0010
        /*00b4*/ 	.byte	0x00, 0xf4, 0x21, 0x00


	//----- nvinfo : EIATTR_KPARAM_INFO
	.align		4
.L_33:
        /*00b8*/ 	.byte	0x04, 0x17
        /*00ba*/ 	.short	(.L_35 - .L_34)
.L_34:
        /*00bc*/ 	.word	0x00000000
        /*00c0*/ 	.short	0x0001
        /*00c2*/ 	.short	0x0008
        /*00c4*/ 	.byte	0x00, 0xf4, 0x21, 0x00


	//----- nvinfo : EIATTR_KPARAM_INFO
	.align		4
.L_35:
        /*00c8*/ 	.byte	0x04, 0x17
        /*00ca*/ 	.short	(.L_37 - .L_36)
.L_36:
        /*00cc*/ 	.word	0x00000000
        /*00d0*/ 	.short	0x0000
        /*00d2*/ 	.short	0x0000
        /*00d4*/ 	.byte	0x00, 0xf4, 0x21, 0x00


	//----- nvinfo : EIATTR_SPARSE_MMA_MASK
	.align		4
.L_37:
        /*00d8*/ 	.byte	0x03, 0x50
        /*00da*/ 	.short	0x0000


	//----- nvinfo : EIATTR_MAXREG_COUNT
	.align		4
        /*00dc*/ 	.byte	0x03, 0x1b
        /*00de*/ 	.short	0x00ff


	//----- nvinfo : EIATTR_EXIT_INSTR_OFFSETS
	.align		4
        /*00e0*/ 	.byte	0x04, 0x1c
        /*00e2*/ 	.short	(.L_39 - .L_38)


	//   ....[0]....
.L_38:
        /*00e4*/ 	.word	0x00000720


	//   ....[1]....
        /*00e8*/ 	.word	0x00000740


	//----- nvinfo : EIATTR_REQNTID
	.align		4
.L_39:
        /*00ec*/ 	.byte	0x04, 0x10
        /*00ee*/ 	.short	(.L_41 - .L_40)
.L_40:
        /*00f0*/ 	.word	0x00000080
        /*00f4*/ 	.word	0x00000001
        /*00f8*/ 	.word	0x00000001


	//----- nvinfo : EIATTR_CBANK_PARAM_SIZE
	.align		4
.L_41:
        /*00fc*/ 	.byte	0x03, 0x19
        /*00fe*/ 	.short	0x0064


	//----- nvinfo : EIATTR_PARAM_CBANK
	.align		4
        /*0100*/ 	.byte	0x04, 0x0a
        /*0102*/ 	.short	(.L_43 - .L_42)
	.align		4
.L_42:
        /*0104*/ 	.word	index@(.nv.constant0.triton_poi_fused__native_batch_norm_legit_no_training_add_convolution_relu_5)
        /*0108*/ 	.short	0x0210
        /*010a*/ 	.short	0x0064


	//----- nvinfo : EIATTR_SW_WAR
	.align		4
.L_43:
        /*010c*/ 	.byte	0x04, 0x36
        /*010e*/ 	.short	(.L_45 - .L_44)
.L_44:
        /*0110*/ 	.word	0x00000008
.L_45:


//--------------------- .nv.callgraph             --------------------------
	.section	.nv.callgraph,"",@"SHT_CUDA_CALLGRAPH"
	.align	4
	.sectionentsize	8
	.align		4
        /*0000*/ 	.word	0x00000000
	.align		4
        /*0004*/ 	.word	0xffffffff
	.align		4
        /*0008*/ 	.word	0x00000000
	.align		4
        /*000c*/ 	.word	0xfffffffe
	.align		4
        /*0010*/ 	.word	0x00000000
	.align		4
        /*0014*/ 	.word	0xfffffffd
	.align		4
        /*0018*/ 	.word	0x00000000
	.align		4
        /*001c*/ 	.word	0xfffffffc


//--------------------- .nv.constant4             --------------------------
	.section	.nv.constant4,"a",@progbits
	.align	8
	.align		8
.nv.constant4:
        /*0000*/ 	.dword	_$_str
	.align		8
        /*0008*/ 	.dword	_$_str_$_2


//--------------------- .text.triton_poi_fused__native_batch_norm_legit_no_training_add_convolution_relu_5 --------------------------
	.section	.text.triton_poi_fused__native_batch_norm_legit_no_training_add_convolution_relu_5,"ax",@progbits
	.align	128
        .global         triton_poi_fused__native_batch_norm_legit_no_training_add_convolution_relu_5
        .type           triton_poi_fused__native_batch_norm_legit_no_training_add_convolution_relu_5,@function
        .size           triton_poi_fused__native_batch_norm_legit_no_training_add_convolution_relu_5,(.L_x_1 - triton_poi_fused__native_batch_norm_legit_no_training_add_convolution_relu_5)
        .other          triton_poi_fused__native_batch_norm_legit_no_training_add_convolution_relu_5,@"STO_CUDA_ENTRY STV_DEFAULT"
triton_poi_fused__native_batch_norm_legit_no_training_add_convolution_relu_5:
.text.triton_poi_fused__native_batch_norm_legit_no_training_add_convolution_relu_5:
[----:B------:R-:W0:Y:S01]  /*0000*/  LDC R1, c[0x0][0x28] ;  /* 0x00000a00ff017b82 */ /* 0x000e220000000800 */
[----:B------:R-:W1:Y:S07]  /*0010*/  S2R R0, SR_TID.X ;  /* 0x0000000000007919 */ /* 0x000e6e0000002100 */
[----:B------:R-:W2:Y:S01]  /*0020*/  LDC.64 R6, c[0x0][0x220] ;  /* 0x00008800ff067b82 */ /* 0x000ea20000000a00 */
[----:B------:R-:W-:Y:S01]  /*0030*/  HFMA2.MMA R20, -RZ, RZ, 0, 0 ;  /* 0x00000000ff147435 */ /* 0x000fe200000001ff */
[----:B------:R-:W-:Y:S01]  /*0040*/  CS2R R10, SRZ ;  /* 0x00000000000a7805 */ /* 0x000fe2000001ff00 */
[----:B------:R-:W3:Y:S01]  /*0050*/  S2R R5, SR_CTAID.X ;  /* 0x0000000000057919 */ /* 0x000ee20000002500 */
[----:B------:R-:W-:-:S04]  /*0060*/  ULDC.64 UR4, c[0x0][0x208] ;  /* 0x0000820000047ab9 */ /* 0x000fc80000000a00 */
[----:B------:R-:W4:Y:S08]  /*0070*/  LDC.64 R24, c[0x0][0x228] ;  /* 0x00008a00ff187b82 */ /* 0x000f300000000a00 */
[----:B------:R-:W5:Y:S08]  /*0080*/  LDC.64 R8, c[0x0][0x248] ;  /* 0x00009200ff087b82 */ /* 0x000f700000000a00 */
[----:B------:R-:W5:Y:S01]  /*0090*/  LDC.64 R14, c[0x0][0x218] ;  /* 0x00008600ff0e7b82 */ /* 0x000f620000000a00 */
[----:B-1----:R-:W-:-:S02]  /*00a0*/  SHF.L.U32 R0, R0, 0x1, RZ ;  /* 0x0000000100007819 */ /* 0x002fc400000006ff */
[----:B------:R-:W-:-:S05]  /*00b0*/  CS2R R22, SRZ ;  /* 0x0000000000167805 */ /* 0x000fca000001ff00 */
[----:B------:R-:W1:Y:S01]  /*00c0*/  LDC.64 R12, c[0x0][0x240] ;  /* 0x00009000ff0c7b82 */ /* 0x000e620000000a00 */
[----:B---3--:R-:W-:Y:S02]  /*00d0*/  SHF.R.S32.HI R3, RZ, 0x17, R5 ;  /* 0x00000017ff037819 */ /* 0x008fe40000011405 */
[----:B------:R-:W-:Y:S02]  /*00e0*/  LOP3.LUT R0, R0, 0xfe, RZ, 0xc0, !PT ;  /* 0x000000fe00007812 */ /* 0x000fe400078ec0ff */
[----:B------:R-:W-:Y:S02]  /*00f0*/  SGXT R3, R3, 0x1 ;  /* 0x000000010303781a */ /* 0x000fe40000000200 */
[----:B------:R-:W-:Y:S01]  /*0100*/  LEA R4, R5, R0, 0x8 ;  /* 0x0000000005047211 */ /* 0x000fe200078e40ff */
[----:B------:R-:W3:Y:S03]  /*0110*/  LDC.64 R18, c[0x0][0x250] ;  /* 0x00009400ff127b82 */ /* 0x000ee60000000a00 */
[----:B------:R-:W-:Y:S01]  /*0120*/  LEA.HI R3, R3, R4, RZ, 0x4 ;  /* 0x0000000403037211 */ /* 0x000fe200078f20ff */
[C---:B--2---:R-:W-:Y:S01]  /*0130*/  IMAD.WIDE R6, R4.reuse, 0x4, R6 ;  /* 0x0000000404067825 */ /* 0x044fe200078e0206 */
[----:B------:R-:W-:-:S02]  /*0140*/  ISETP.GE.AND P0, PT, R4, 0x100, PT ;  /* 0x000001000400780c */ /* 0x000fc40003f06270 */
[----:B------:R-:W-:Y:S01]  /*0150*/  SHF.R.S32.HI R3, RZ, 0x4, R3 ;  /* 0x00000004ff037819 */ /* 0x000fe20000011403 */
[----:B------:R-:W2:Y:S03]  /*0160*/  LDC.64 R16, c[0x0][0x230] ;  /* 0x00008c00ff107b82 */ /* 0x000ea60000000a00 */
[----:B------:R-:W-:-:S04]  /*0170*/  LEA.HI R0, R3, R3, RZ, 0x2 ;  /* 0x0000000303007211 */ /* 0x000fc800078f10ff */
[----:B------:R-:W-:Y:S01]  /*0180*/  LOP3.LUT R0, R0, 0xfffffffc, RZ, 0xc0, !PT ;  /* 0xfffffffc00007812 */ /* 0x000fe200078ec0ff */
[----:B------:R-:W2:Y:S02]  /*0190*/  LDC.64 R26, c[0x0][0x238] ;  /* 0x00008e00ff1a7b82 */ /* 0x000ea40000000a00 */
[----:B------:R1:W2:Y:S01]  /*01a0*/  @!P0 LDG.E.64 R10, desc[UR4][R6.64] ;  /* 0x00000004060a8981 */ /* 0x0002a2000c1e1b00 */
[----:B------:R-:W-:-:S05]  /*01b0*/  IADD3 R21, R3, -R0, RZ ;  /* 0x8000000003157210 */ /* 0x000fca0007ffe0ff */
[C---:B----4-:R-:W-:Y:S01]  /*01c0*/  IMAD.WIDE R24, R21.reuse, 0x4, R24 ;  /* 0x0000000415187825 */ /* 0x050fe200078e0218 */
[----:B------:R-:W4:Y:S04]  /*01d0*/  LDC.64 R28, c[0x0][0x258] ;  /* 0x00009600ff1c7b82 */ /* 0x000f280000000a00 */
[----:B------:R-:W2:Y:S01]  /*01e0*/  @!P0 LDG.E.EL R20, desc[UR4][R24.64] ;  /* 0x0000000418148981 */ /* 0x000ea2000c2e1900 */
[----:B------:R-:W-:Y:S01]  /*01f0*/  CS2R R2, SRZ ;  /* 0x0000000000027805 */ /* 0x000fe2000001ff00 */
[----:B-----5:R-:W-:-:S05]  /*0200*/  IMAD.WIDE R8, R21, 0x4, R8 ;  /* 0x0000000415087825 */ /* 0x020fca00078e0208 */
[----:B------:R-:W5:Y:S04]  /*0210*/  @!P0 LDG.E.EL R2, desc[UR4][R8.64] ;  /* 0x0000000408028981 */ /* 0x000f68000c2e1900 */
[----:B------:R-:W5:Y:S01]  /*0220*/  @!P0 LDG.E.EL R22, desc[UR4][R8.64] ;  /* 0x0000000408168981 */ /* 0x000f62000c2e1900 */
[----:B01----:R-:W-:Y:S01]  /*0230*/  CS2R R6, SRZ ;  /* 0x0000000000067805 */ /* 0x003fe2000001ff00 */
[----:B------:R-:W-:Y:S01]  /*0240*/  IMAD.WIDE R14, R21, 0x4, R14 ;  /* 0x00000004150e7825 */ /* 0x000fe200078e020e */
[----:B------:R-:W-:-:S04]  /*0250*/  MOV R5, RZ ;  /* 0x000000ff00057202 */ /* 0x000fc80000000f00 */
[----:B------:R-:W5:Y:S04]  /*0260*/  @!P0 LDG.E.EL R7, desc[UR4][R14.64] ;  /* 0x000000040e078981 */ /* 0x000f68000c2e1900 */
[----:B------:R0:W5:Y:S01]  /*0270*/  @!P0 LDG.E.EL R6, desc[UR4][R14.64] ;  /* 0x000000040e068981 */ /* 0x000162000c2e1900 */
[----:B------:R-:W-:Y:S01]  /*0280*/  HFMA2.MMA R0, -RZ, RZ, 0, 0 ;  /* 0x00000000ff007435 */ /* 0x000fe200000001ff */
[C---:B------:R-:W-:Y:S02]  /*0290*/  IMAD.WIDE R12, R21.reuse, 0x4, R12 ;  /* 0x00000004150c7825 */ /* 0x040fe400078e020c */
[----:B------:R1:W5:Y:S02]  /*02a0*/  @!P0 LDG.E.EL R5, desc[UR4][R24.64] ;  /* 0x0000000418058981 */ /* 0x000364000c2e1900 */
[----:B---3--:R-:W-:-:S02]  /*02b0*/  IMAD.WIDE R18, R21, 0x4, R18 ;  /* 0x0000000415127825 */ /* 0x008fc400078e0212 */
[----:B------:R-:W3:Y:S01]  /*02c0*/  @!P0 LDG.E.EL R3, desc[UR4][R12.64] ;  /* 0x000000040c038981 */ /* 0x000ee2000c2e1900 */
[----:B0-----:R-:W0:Y:S03]  /*02d0*/  LDC.64 R14, c[0x0][0x210] ;  /* 0x00008400ff0e7b82 */ /* 0x001e260000000a00 */
[----:B------:R4:W3:Y:S01]  /*02e0*/  @!P0 LDG.E.EL R0, desc[UR4][R12.64] ;  /* 0x000000040c008981 */ /* 0x0008e2000c2e1900 */
[----:B-1----:R-:W-:-:S03]  /*02f0*/  CS2R R24, SRZ ;  /* 0x0000000000187805 */ /* 0x002fc6000001ff00 */
[----:B------:R-:W3:Y:S04]  /*0300*/  @!P0 LDG.E.EL R23, desc[UR4][R18.64] ;  /* 0x0000000412178981 */ /* 0x000ee8000c2e1900 */
[----:B------:R1:W3:Y:S01]  /*0310*/  @!P0 LDG.E.EL R24, desc[UR4][R18.64] ;  /* 0x0000000412188981 */ /* 0x0002e2000c2e1900 */
[----:B----4-:R-:W-:Y:S02]  /*0320*/  CS2R R12, SRZ ;  /* 0x00000000000c7805 */ /* 0x010fe4000001ff00 */
[----:B------:R-:W-:Y:S01]  /*0330*/  CS2R R8, SRZ ;  /* 0x0000000000087805 */ /* 0x000fe2000001ff00 */
[----:B--2---:R-:W-:-:S05]  /*0340*/  IMAD.WIDE R26, R21, 0x4, R26 ;  /* 0x00000004151a7825 */ /* 0x004fca00078e021a */
[----:B------:R-:W2:Y:S01]  /*0350*/  @!P0 LDG.E.EL R8, desc[UR4][R26.64] ;  /* 0x000000041a088981 */ /* 0x000ea2000c2e1900 */
[C---:B-1----:R-:W-:Y:S01]  /*0360*/  IMAD.WIDE R18, R4.reuse, 0x4, R16 ;  /* 0x0000000404127825 */ /* 0x042fe200078e0210 */
[----:B------:R-:W-:Y:S02]  /*0370*/  CS2R R16, SRZ ;  /* 0x0000000000107805 */ /* 0x000fe4000001ff00 */
[----:B------:R-:W4:Y:S04]  /*0380*/  @!P0 LDG.E.EL R9, desc[UR4][R26.64] ;  /* 0x000000041a098981 */ /* 0x000f28000c2e1900 */
[----:B------:R1:W2:Y:S01]  /*0390*/  @!P0 LDG.E.64 R12, desc[UR4][R18.64] ;  /* 0x00000004120c8981 */ /* 0x0002a2000c1e1b00 */
[----:B0-----:R-:W-:-:S05]  /*03a0*/  IMAD.WIDE R14, R4, 0x4, R14 ;  /* 0x00000004040e7825 */ /* 0x001fca00078e020e */
[----:B------:R-:W3:Y:S01]  /*03b0*/  @!P0 LDG.E.64 R16, desc[UR4][R14.64] ;  /* 0x000000040e108981 */ /* 0x000ee2000c1e1b00 */
[----:B-1----:R-:W0:Y:S01]  /*03c0*/  LDC.64 R18, c[0x0][0x260] ;  /* 0x00009800ff127b82 */ /* 0x002e220000000a00 */
[----:B------:R-:W-:Y:S01]  /*03d0*/  IMAD.WIDE R28, R21, 0x4, R28 ;  /* 0x00000004151c7825 */ /* 0x000fe200078e021c */
[----:B------:R-:W-:-:S04]  /*03e0*/  MOV R26, RZ ;  /* 0x000000ff001a7202 */ /* 0x000fc80000000f00 */
[----:B------:R-:W3:Y:S04]  /*03f0*/  @!P0 LDG.E.EL R25, desc[UR4][R28.64] ;  /* 0x000000041c198981 */ /* 0x000ee8000c2e1900 */
[----:B------:R1:W3:Y:S01]  /*0400*/  @!P0 LDG.E.EL R26, desc[UR4][R28.64] ;  /* 0x000000041c1a8981 */ /* 0x0002e2000c2e1900 */
[----:B0-----:R-:W-:-:S04]  /*0410*/  IMAD.WIDE R18, R4, 0x4, R18 ;  /* 0x0000000404127825 */ /* 0x001fc800078e0212 */
[----:B------:R-:W-:Y:S01]  /*0420*/  FADD R11, R20, R11 ;  /* 0x0000000b140b7221 */ /* 0x000fe20000000000 */
[----:B------:R-:W-:-:S06]  /*0430*/  CS2R R20, SRZ ;  /* 0x0000000000147805 */ /* 0x000fcc000001ff00 */
[----:B------:R0:W3:Y:S01]  /*0440*/  @!P0 LDG.E.64 R20, desc[UR4][R18.64] ;  /* 0x0000000412148981 */ /* 0x0000e2000c1e1b00 */
[----:B-----5:R-:W-:Y:S01]  /*0450*/  FADD R27, R2, 9.9999997473787516356e-06 ;  /* 0x3727c5ac021b7421 */ /* 0x020fe20000000000 */
[----:B------:R-:W-:-:S03]  /*0460*/  FADD R22, R22, 9.9999997473787516356e-06 ;  /* 0x3727c5ac16167421 */ /* 0x000fc60000000000 */
[----:B------:R-:W5:Y:S08]  /*0470*/  MUFU.SQRT R2, R27 ;  /* 0x0000001b00027308 */ /* 0x000f700000002000 */
[----:B-1----:R-:W1:Y:S01]  /*0480*/  MUFU.SQRT R28, R22 ;  /* 0x00000016001c7308 */ /* 0x002e620000002000 */
[C---:B-----5:R-:W-:Y:S02]  /*0490*/  FSETP.GT.AND P2, PT, R2.reuse, 8.50705917302346158658e+37, PT ;  /* 0x7e8000000200780b */ /* 0x060fe40003f44000 */
[----:B------:R-:W-:-:S02]  /*04a0*/  FSETP.GEU.AND P4, PT, R2, 1.175494350822287508e-38, PT ;  /* 0x008000000200780b */ /* 0x000fc40003f8e000 */
[C---:B-1----:R-:W-:Y:S02]  /*04b0*/  FSETP.GT.AND P1, PT, R28.reuse, 8.50705917302346158658e+37, PT ;  /* 0x7e8000001c00780b */ /* 0x042fe40003f24000 */
[----:B------:R-:W-:-:S07]  /*04c0*/  FSETP.GEU.AND P3, PT, R28, 1.175494350822287508e-38, PT ;  /* 0x008000001c00780b */ /* 0x000fce0003f6e000 */
[----:B------:R-:W-:Y:S01]  /*04d0*/  @P2 FMUL R2, R2, 0.25 ;  /* 0x3e80000002022820 */ /* 0x000fe20000400000 */
[----:B0-----:R-:W-:Y:S01]  /*04e0*/  FADD R18, R5, R10 ;  /* 0x0000000a05127221 */ /* 0x001fe20000000000 */
[----:B------:R-:W-:Y:S02]  /*04f0*/  HFMA2.MMA R10, -RZ, RZ, 1.625, 0 ;  /* 0x3e800000ff0a7435 */ /* 0x000fe400000001ff */
[----:B------:R-:W-:Y:S01]  /*0500*/  @!P4 FMUL R2, R2, 16777216 ;  /* 0x4b8000000202c820 */ /* 0x000fe20000400000 */
[----:B------:R-:W-:-:S05]  /*0510*/  @P1 FMUL R28, R28, 0.25 ;  /* 0x3e8000001c1c1820 */ /* 0x000fca0000400000 */
[----:B------:R-:W0:Y:S01]  /*0520*/  MUFU.RCP R2, R2 ;  /* 0x0000000200027308 */ /* 0x000e220000001000 */
[----:B------:R-:W-:-:S07]  /*0530*/  @!P3 FMUL R28, R28, 16777216 ;  /* 0x4b8000001c1cb820 */ /* 0x000fce0000400000 */
[----:B------:R-:W1:Y:S01]  /*0540*/  MUFU.RCP R5, R28 ;  /* 0x0000001c00057308 */ /* 0x000e620000001000 */
[----:B--2---:R-:W-:Y:S01]  /*0550*/  FADD R8, R8, R13 ;  /* 0x0000000d08087221 */ /* 0x004fe20000000000 */
[----:B----4-:R-:W-:Y:S01]  /*0560*/  FADD R9, R9, R12 ;  /* 0x0000000c09097221 */ /* 0x010fe20000000000 */
[----:B------:R-:W-:Y:S02]  /*0570*/  FSEL R13, R10, 1, P2 ;  /* 0x3f8000000a0d7808 */ /* 0x000fe40001000000 */
[----:B------:R-:W-:Y:S01]  /*0580*/  FADD R11, R11, R8 ;  /* 0x000000080b0b7221 */ /* 0x000fe20000000000 */
[----:B---3--:R-:W-:Y:S01]  /*0590*/  FADD R6, R6, R17 ;  /* 0x0000001106067221 */ /* 0x008fe20000000000 */
[----:B------:R-:W-:Y:S01]  /*05a0*/  FSEL R10, R10, 1, P1 ;  /* 0x3f8000000a0a7808 */ /* 0x000fe20000800000 */
[----:B------:R-:W-:Y:S01]  /*05b0*/  FADD R19, R18, R9 ;  /* 0x0000000912137221 */ /* 0x000fe20000000000 */
[----:B------:R-:W-:Y:S01]  /*05c0*/  FADD R16, R7, R16 ;  /* 0x0000001007107221 */ /* 0x000fe20000000000 */
[----:B------:R-:W-:Y:S01]  /*05d0*/  @!P4 FMUL R13, R13, 16777216 ;  /* 0x4b8000000d0dc820 */ /* 0x000fe20000400000 */
[----:B------:R-:W2:Y:S01]  /*05e0*/  LDC.64 R8, c[0x0][0x268] ;  /* 0x00009a00ff087b82 */ /* 0x000ea20000000a00 */
[----:B------:R-:W-:Y:S01]  /*05f0*/  FADD R7, R6, R11 ;  /* 0x0000000b06077221 */ /* 0x000fe20000000000 */
[----:B------:R-:W-:Y:S01]  /*0600*/  @!P3 FMUL R10, R10, 16777216 ;  /* 0x4b8000000a0ab820 */ /* 0x000fe20000400000 */
[----:B------:R-:W-:Y:S01]  /*0610*/  FADD R6, R16, R19 ;  /* 0x0000001310067221 */ /* 0x000fe20000000000 */
[----:B0-----:R-:W-:Y:S01]  /*0620*/  FMUL R13, R2, R13 ;  /* 0x0000000d020d7220 */ /* 0x001fe20000400000 */
[----:B------:R-:W-:Y:S01]  /*0630*/  FADD R0, R7, -R0 ;  /* 0x8000000007007221 */ /* 0x000fe20000000000 */
[----:B-1----:R-:W-:Y:S01]  /*0640*/  FMUL R10, R5, R10 ;  /* 0x0000000a050a7220 */ /* 0x002fe20000400000 */
[----:B------:R-:W-:-:S02]  /*0650*/  FADD R3, R6, -R3 ;  /* 0x8000000306037221 */ /* 0x000fc40000000000 */
[----:B------:R-:W-:Y:S02]  /*0660*/  FMUL R0, R0, R13 ;  /* 0x0000000d00007220 */ /* 0x000fe40000400000 */
[----:B------:R-:W-:Y:S02]  /*0670*/  FMUL R3, R3, R10 ;  /* 0x0000000a03037220 */ /* 0x000fe40000400000 */
[----:B------:R-:W-:Y:S02]  /*0680*/  FFMA R0, R0, R24, R25 ;  /* 0x0000001800007223 */ /* 0x000fe40000000019 */
[----:B------:R-:W-:Y:S01]  /*0690*/  FFMA R3, R3, R23, R26 ;  /* 0x0000001703037223 */ /* 0x000fe2000000001a */
[----:B------:R0:W-:Y:S01]  /*06a0*/  @!P0 STG.E.64 desc[UR4][R14.64], R6 ;  /* 0x000000060e008986 */ /* 0x0001e2000c101b04 */
[----:B--2---:R-:W-:Y:S01]  /*06b0*/  IMAD.WIDE R8, R4, 0x4, R8 ;  /* 0x0000000404087825 */ /* 0x004fe200078e0208 */
[----:B------:R-:W-:-:S03]  /*06c0*/  FSETP.GEU.AND P2, PT, R0, -R21, PT ;  /* 0x800000150000720b */ /* 0x000fc60003f4e000 */
[----:B------:R-:W-:Y:S01]  /*06d0*/  FADD R21, R0, R21 ;  /* 0x0000001500157221 */ /* 0x000fe20000000000 */
[C---:B------:R-:W-:Y:S01]  /*06e0*/  FADD R0, R3.reuse, R20 ;  /* 0x0000001403007221 */ /* 0x040fe20000000000 */
[----:B------:R-:W-:-:S03]  /*06f0*/  FSETP.GEU.AND P1, PT, R3, -R20, PT ;  /* 0x800000140300720b */ /* 0x000fc60003f2e000 */
[----:B------:R-:W-:Y:S02]  /*0700*/  FSEL R21, R21, RZ, P2 ;  /* 0x000000ff15157208 */ /* 0x000fe40001000000 */
[----:B------:R-:W-:Y:S01]  /*0710*/  FSEL R20, R0, RZ, P1 ;  /* 0x000000ff00147208 */ /* 0x000fe20000800000 */
[----:B0-----:R-:W-:Y:S07]  /*0720*/  @P0 EXIT ;  /* 0x000000000000094d */ /* 0x001fee0003800000 */
[----:B------:R-:W-:Y:S01]  /*0730*/  STG.E.64 desc[UR4][R8.64], R20 ;  /* 0x0000001408007986 */ /* 0x000fe2000c101b04 */
[----:B------:R-:W-:Y:S05]  /*0740*/  EXIT ;  /* 0x000000000000794d */ /* 0x000fea0003800000 */
.L_x_0:
[----:B------:R-:W-:-:S00]  /*0750*/  BRA `(.L_x_0) ;  /* 0xfffffffc00fc7947 */ /* 0x000fc0000383ffff */
[----:B------:R-:W-:-:S00]  /*0760*/  NOP ;  /* 0x0000000000007918 */ /* 0x000fc00000000000 */
        /* <DEDUP_REMOVED lines=9> */
.L_x_1:


//--------------------- .nv.global.init           --------------------------
	.section	.nv.global.init,"aw",@progbits
.nv.global.init:
	.type		_$_str,@object
	.size		_$_str,(_$_str_$_2 - _$_str)
_$_str:
        /*0000*/ 	.byte	0x5f, 0x5f, 0x43, 0x55, 0x44, 0x41, 0x5f, 0x46, 0x54, 0x5a, 0x00
	.type		_$_str_$_2,@object
	.size		_$_str_$_2,(.L_1 - _$_str_$_2)
_$_str_$_2:
        /*000b*/ 	.byte	0x5f, 0x5f, 0x43, 0x55, 0x44, 0x41, 0x5f, 0x50, 0x52, 0x45, 0x43, 0x5f, 0x53, 0x51, 0x52, 0x54
        /*001b*/ 	.byte	0x00
.L_1:


//--------------------- .nv.constant0.triton_poi_fused__native_batch_norm_legit_no_training_add_convolution_relu_5 --------------------------
	.section	.nv.constant0.triton_poi_fused__native_batch_norm_legit_no_training_add_convolution_relu_5,"a",@progbits
	.sectionflags	@""
	.align	4
.nv.constant0.triton_poi_fused__native_batch_norm_legit_no_training_add_convolution_relu_5:
	.zero		628
